//
// Generated by NVIDIA NVVM Compiler
//
// Compiler Build ID: CL-36424714
// Cuda compilation tools, release 13.0, V13.0.88
// Based on NVVM 20.0.0
//

.version 9.0
.target sm_100
.address_size 64

	// .globl	_Z13memory_kernelPfi

.visible .entry _Z13memory_kernelPfi(
	.param .u64 .ptr .align 1 _Z13memory_kernelPfi_param_0,
	.param .u32 _Z13memory_kernelPfi_param_1
)
{
	.reg .pred 	%p<3>;
	.reg .b32 	%r<10>;
	.reg .b32 	%f<3>;
	.reg .b64 	%rd<11>;

	ld.param.u64 	%rd6, [_Z13memory_kernelPfi_param_0];
	ld.param.s32 	%rd7, [_Z13memory_kernelPfi_param_1];
	mov.u32 	%r6, %ctaid.x;
	mov.u32 	%r1, %ntid.x;
	mov.u32 	%r7, %tid.x;
	mad.lo.s32 	%r9, %r6, %r1, %r7;
	cvt.s64.s32 	%rd10, %r9;
	shr.u64 	%rd2, %rd7, 2;
	setp.le.u64 	%p1, %rd2, %rd10;
	@%p1 bra 	$L__BB0_3;
	mov.u32 	%r8, %nctaid.x;
	mul.lo.s32 	%r3, %r1, %r8;
	cvta.to.global.u64 	%rd3, %rd6;
$L__BB0_2:
	shl.b64 	%rd8, %rd10, 2;
	add.s64 	%rd9, %rd3, %rd8;
	ld.global.f32 	%f1, [%rd9];
	add.f32 	%f2, %f1, %f1;
	st.global.f32 	[%rd9], %f2;
	add.s32 	%r9, %r9, %r3;
	cvt.s64.s32 	%rd10, %r9;
	setp.gt.u64 	%p2, %rd2, %rd10;
	@%p2 bra 	$L__BB0_2;
$L__BB0_3:
	ret;

}


// ===== COMPILED SASS (sm_100) =====

	.target	sm_100

	.elftype	@"ET_EXEC"


//--------------------- .note.nv.tkinfo           --------------------------
	.section	.note.nv.tkinfo,"",@"SHT_NOTE"
	.sectionflags	@"SHF_NOTE_NV_TKINFO"
	.tkinfo
        /*0018*/ 	.word	0x00000002
        /*0030*/ 	.string	""
        /*0030*/ 	.string	"ptxas"
        /*0030*/ 	.string	"Cuda compilation tools, release 13.0, V13.0.88"
        /*0030*/ 	.string	"Build cuda_13.0.r13.0/compiler.36424714_0"
        /*0030*/ 	.string	"-arch sm_100 -m 64 "



//--------------------- .note.nv.cuinfo           --------------------------
	.section	.note.nv.cuinfo,"",@"SHT_NOTE"
	.sectionflags	@"SHF_NOTE_NV_CUINFO"
        /*0018*/ 	.short	0x0002
        /*001a*/ 	.short	0x0064
        /*001c*/ 	.short	0x0082
	.zero		2


//--------------------- .nv.info                  --------------------------
	.section	.nv.info,"",@"SHT_CUDA_INFO"
	.align	4


	//----- nvinfo : EIATTR_REGCOUNT
	.align		4
        /*0000*/ 	.byte	0x04, 0x2f
        /*0002*/ 	.short	(.L_1 - .L_0)
	.align		4
.L_0:
        /*0004*/ 	.word	index@(_Z13memory_kernelPfi)
        /*0008*/ 	.word	0x0000000c


	//----- nvinfo : EIATTR_FRAME_SIZE
	.align		4
.L_1:
        /*000c*/ 	.byte	0x04, 0x11
        /*000e*/ 	.short	(.L_3 - .L_2)
	.align		4
.L_2:
        /*0010*/ 	.word	index@(_Z13memory_kernelPfi)
        /*0014*/ 	.word	0x00000000


	//----- nvinfo : EIATTR_MIN_STACK_SIZE
	.align		4
.L_3:
        /*0018*/ 	.byte	0x04, 0x12
        /*001a*/ 	.short	(.L_5 - .L_4)
	.align		4
.L_4:
        /*001c*/ 	.word	index@(_Z13memory_kernelPfi)
        /*0020*/ 	.word	0x00000000
.L_5:


//--------------------- .nv.compat                --------------------------
	.section	.nv.compat,"",@"SHT_CUDA_COMPAT_INFO"
	.align	4
        /*0000*/ 	.byte	0x02, 0x09, 0x00, 0x00, 0x02, 0x02, 0x01, 0x00, 0x02, 0x05, 0x05, 0x00, 0x03, 0x07, 0x01, 0x01
        /*0010*/ 	.byte	0x02, 0x03, 0x00, 0x00, 0x02, 0x06, 0x01, 0x00, 0x04, 0x0b, 0x08, 0x00, 0x09, 0x00, 0x00, 0x00
        /*0020*/ 	.byte	0x00, 0x00, 0x00, 0x00


//--------------------- .nv.info._Z13memory_kernelPfi --------------------------
	.section	.nv.info._Z13memory_kernelPfi,"",@"SHT_CUDA_INFO"
	.sectionflags	@""
	.align	4


	//----- nvinfo : EIATTR_CUDA_API_VERSION
	.align		4
        /*0000*/ 	.byte	0x04, 0x37
        /*0002*/ 	.short	(.L_7 - .L_6)
.L_6:
        /*0004*/ 	.word	0x00000082


	//----- nvinfo : EIATTR_KPARAM_INFO
	.align		4
.L_7:
        /*0008*/ 	.byte	0x04, 0x17
        /*000a*/ 	.short	(.L_9 - .L_8)
.L_8:
        /*000c*/ 	.word	0x00000000
        /*0010*/ 	.short	0x0001
        /*0012*/ 	.short	0x0008
        /*0014*/ 	.byte	0x00, 0xf0, 0x11, 0x00


	//----- nvinfo : EIATTR_KPARAM_INFO
	.align		4
.L_9:
        /*0018*/ 	.byte	0x04, 0x17
        /*001a*/ 	.short	(.L_11 - .L_10)
.L_10:
        /*001c*/ 	.word	0x00000000
        /*0020*/ 	.short	0x0000
        /*0022*/ 	.short	0x0000
        /*0024*/ 	.byte	0x00, 0xf5, 0x21, 0x00


	//----- nvinfo : EIATTR_SPARSE_MMA_MASK
	.align		4
.L_11:
        /*0028*/ 	.byte	0x03, 0x50
        /*002a*/ 	.short	0x0000


	//----- nvinfo : EIATTR_MAXREG_COUNT
	.align		4
        /*002c*/ 	.byte	0x03, 0x1b
        /*002e*/ 	.short	0x00ff


	//----- nvinfo : EIATTR_MERCURY_ISA_VERSION
	.align		4
        /*0030*/ 	.byte	0x03, 0x5f
        /*0032*/ 	.short	0x0101


	//----- nvinfo : EIATTR_VRC_CTA_INIT_COUNT
	.align		4
        /*0034*/ 	.byte	0x02, 0x4a
	.zero		1
	.zero		1


	//----- nvinfo : EIATTR_EXIT_INSTR_OFFSETS
	.align		4
        /*0038*/ 	.byte	0x04, 0x1c
        /*003a*/ 	.short	(.L_13 - .L_12)


	//   ....[0]....
.L_12:
        /*003c*/ 	.word	0x000000d0


	//   ....[1]....
        /*0040*/ 	.word	0x00000200


	//----- nvinfo : EIATTR_CRS_STACK_SIZE
	.align		4
.L_13:
        /*0044*/ 	.byte	0x04, 0x1e
        /*0046*/ 	.short	(.L_15 - .L_14)
.L_14:
        /*0048*/ 	.word	0x00000000


	//----- nvinfo : EIATTR_CBANK_PARAM_SIZE
	.align		4
.L_15:
        /*004c*/ 	.byte	0x03, 0x19
        /*004e*/ 	.short	0x000c


	//----- nvinfo : EIATTR_PARAM_CBANK
	.align		4
        /*0050*/ 	.byte	0x04, 0x0a
        /*0052*/ 	.short	(.L_17 - .L_16)
	.align		4
.L_16:
        /*0054*/ 	.word	index@(.nv.constant0._Z13memory_kernelPfi)
        /*0058*/ 	.short	0x0380
        /*005a*/ 	.short	0x000c


	//----- nvinfo : EIATTR_SW_WAR
	.align		4
.L_17:
        /*005c*/ 	.byte	0x04, 0x36
        /*005e*/ 	.short	(.L_19 - .L_18)
.L_18:
        /*0060*/ 	.word	0x00000008
.L_19:


//--------------------- .nv.callgraph             --------------------------
	.section	.nv.callgraph,"",@"SHT_CUDA_CALLGRAPH"
	.align	4
	.sectionentsize	8
	.align		4
        /*0000*/ 	.word	0x00000000
	.align		4
        /*0004*/ 	.word	0xffffffff
	.align		4
        /*0008*/ 	.word	0x00000000
	.align		4
        /*000c*/ 	.word	0xfffffffe
	.align		4
        /*0010*/ 	.word	0x00000000
	.align		4
        /*0014*/ 	.word	0xfffffffd
	.align		4
        /*0018*/ 	.word	0x00000000
	.align		4
        /*001c*/ 	.word	0xfffffffc


//--------------------- .text._Z13memory_kernelPfi --------------------------
	.section	.text._Z13memory_kernelPfi,"ax",@progbits
	.align	128
        .global         _Z13memory_kernelPfi
        .type           _Z13memory_kernelPfi,@function
        .size           _Z13memory_kernelPfi,(.L_x_2 - _Z13memory_kernelPfi)
        .other          _Z13memory_kernelPfi,@"STO_CUDA_ENTRY STV_DEFAULT"
_Z13memory_kernelPfi:
.text._Z13memory_kernelPfi:
[----:B------:R-:W-:Y:S01]  /*0000*/  LDC R1, c[0x0][0x37c] ;  /* 0x0000df00ff017b82 */ /* 0x000fe20000000800 */
[----:B------:R-:W0:Y:S01]  /*0010*/  S2R R0, SR_TID.X ;  /* 0x0000000000007919 */ /* 0x000e220000002100 */
[----:B------:R-:W1:Y:S06]  /*0020*/  LDCU UR5, c[0x0][0x388] ;  /* 0x00007100ff0577ac */ /* 0x000e6c0008000800 */
[----:B------:R-:W0:Y:S08]  /*0030*/  S2UR UR6, SR_CTAID.X ;  /* 0x00000000000679c3 */ /* 0x000e300000002500 */
[----:B------:R-:W0:Y:S01]  /*0040*/  LDC R5, c[0x0][0x360] ;  /* 0x0000d800ff057b82 */ /* 0x000e220000000800 */
[----:B-1----:R-:W-:-:S04]  /*0050*/  USHF.R.S32.HI UR4, URZ, 0x1f, UR5 ;  /* 0x0000001fff047899 */ /* 0x002fc80008011405 */
[----:B------:R-:W-:Y:S02]  /*0060*/  USHF.R.U64 UR5, UR5, 0x2, UR4 ;  /* 0x0000000205057899 */ /* 0x000fe40008001204 */
[----:B------:R-:W-:-:S06]  /*0070*/  USHF.R.U32.HI UR4, URZ, 0x2, UR4 ;  /* 0x00000002ff047899 */ /* 0x000fcc0008011604 */
[----:B------:R-:W-:Y:S02]  /*0080*/  IMAD.U32 R3, RZ, RZ, UR4 ;  /* 0x00000004ff037e24 */ /* 0x000fe4000f8e00ff */
[----:B0-----:R-:W-:-:S05]  /*0090*/  IMAD R0, R5, UR6, R0 ;  /* 0x0000000605007c24 */ /* 0x001fca000f8e0200 */
[----:B------:R-:W-:Y:S02]  /*00a0*/  SHF.R.S32.HI R2, RZ, 0x1f, R0 ;  /* 0x0000001fff027819 */ /* 0x000fe40000011400 */
[----:B------:R-:W-:-:S04]  /*00b0*/  ISETP.LT.U32.AND P0, PT, R0, UR5, PT ;  /* 0x0000000500007c0c */ /* 0x000fc8000bf01070 */
[----:B------:R-:W-:-:S13]  /*00c0*/  ISETP.GT.U32.AND.EX P0, PT, R3, R2, PT, P0 ;  /* 0x000000020300720c */ /* 0x000fda0003f04100 */
[----:B------:R-:W-:Y:S05]  /*00d0*/  @!P0 EXIT ;  /* 0x000000000000894d */ /* 0x000fea0003800000 */
[----:B------:R-:W0:Y:S01]  /*00e0*/  LDCU UR6, c[0x0][0x370] ;  /* 0x00006e00ff0677ac */ /* 0x000e220008000800 */
[----:B------:R-:W-:Y:S02]  /*00f0*/  IMAD.MOV.U32 R9, RZ, RZ, R2 ;  /* 0x000000ffff097224 */ /* 0x000fe400078e0002 */
[----:B------:R-:W-:Y:S01]  /*0100*/  IMAD.MOV.U32 R4, RZ, RZ, R0 ;  /* 0x000000ffff047224 */ /* 0x000fe200078e0000 */
[----:B------:R-:W1:Y:S01]  /*0110*/  LDCU.64 UR8, c[0x0][0x358] ;  /* 0x00006b00ff0877ac */ /* 0x000e620008000a00 */
[----:B------:R-:W2:Y:S01]  /*0120*/  LDCU.64 UR10, c[0x0][0x380] ;  /* 0x00007000ff0a77ac */ /* 0x000ea20008000a00 */
[----:B0-----:R-:W-:-:S07]  /*0130*/  IMAD R5, R5, UR6, RZ ;  /* 0x0000000605057c24 */ /* 0x001fce000f8e02ff */
.L_x_0:
[----:B--2---:R-:W-:-:S04]  /*0140*/  LEA R2, P0, R4, UR10, 0x2 ;  /* 0x0000000a04027c11 */ /* 0x004fc8000f8010ff */
[----:B------:R-:W-:-:S05]  /*0150*/  LEA.HI.X R3, R4, UR11, R9, 0x2, P0 ;  /* 0x0000000b04037c11 */ /* 0x000fca00080f1409 */
[----:B-1----:R-:W2:Y:S02]  /*0160*/  LDG.E R4, desc[UR8][R2.64] ;  /* 0x0000000802047981 */ /* 0x002ea4000c1e1900 */
[----:B--2---:R-:W-:Y:S01]  /*0170*/  FADD R7, R4, R4 ;  /* 0x0000000404077221 */ /* 0x004fe20000000000 */
[----:B------:R-:W-:Y:S01]  /*0180*/  IADD3 R4, PT, PT, R5, R0, RZ ;  /* 0x0000000005047210 */ /* 0x000fe20007ffe0ff */
[----:B------:R-:W-:-:S03]  /*0190*/  IMAD.U32 R0, RZ, RZ, UR4 ;  /* 0x00000004ff007e24 */ /* 0x000fc6000f8e00ff */
[----:B------:R0:W-:Y:S01]  /*01a0*/  STG.E desc[UR8][R2.64], R7 ;  /* 0x0000000702007986 */ /* 0x0001e2000c101908 */
[----:B------:R-:W-:Y:S02]  /*01b0*/  ISETP.LT.U32.AND P0, PT, R4, UR5, PT ;  /* 0x0000000504007c0c */ /* 0x000fe4000bf01070 */
[----:B------:R-:W-:-:S04]  /*01c0*/  SHF.R.S32.HI R9, RZ, 0x1f, R4 ;  /* 0x0000001fff097819 */ /* 0x000fc80000011404 */
[----:B------:R-:W-:Y:S02]  /*01d0*/  ISETP.GT.U32.AND.EX P0, PT, R0, R9, PT, P0 ;  /* 0x000000090000720c */ /* 0x000fe40003f04100 */
[----:B------:R-:W-:-:S11]  /*01e0*/  MOV R0, R4 ;  /* 0x0000000400007202 */ /* 0x000fd60000000f00 */
[----:B0-----:R-:W-:Y:S05]  /*01f0*/  @P0 BRA `(.L_x_0) ;  /* 0xfffffffc00d00947 */ /* 0x001fea000383ffff */
[----:B------:R-:W-:Y:S05]  /*0200*/  EXIT ;  /* 0x000000000000794d */ /* 0x000fea0003800000 */
.L_x_1:
[----:B------:R-:W-:-:S00]  /*0210*/  BRA `(.L_x_1) ;  /* 0xfffffffc00fc7947 */ /* 0x000fc0000383ffff */
[----:B------:R-:W-:-:S00]  /*0220*/  NOP ;  /* 0x0000000000007918 */ /* 0x000fc00000000000 */
        /* <DEDUP_REMOVED lines=13> */
.L_x_2:


//--------------------- .nv.shared.reserved.0     --------------------------
	.section	.nv.shared.reserved.0,"aw",@nobits
	.weak		__nv_reservedSMEM_offset_0_alias
	.size		__nv_reservedSMEM_offset_0_alias, 0, 64
	.other		__nv_reservedSMEM_offset_0_alias,@"STO_CUDA_RESERVED_SHARED STV_DEFAULT"
__nv_reservedSMEM_offset_0_alias:
	.zero		0
	.zero		64


//--------------------- .nv.constant0._Z13memory_kernelPfi --------------------------
	.section	.nv.constant0._Z13memory_kernelPfi,"a",@progbits
	.sectionflags	@""
	.align	4
.nv.constant0._Z13memory_kernelPfi:
	.zero		908


//--------------------- SYMBOLS --------------------------

	.type		.nv.reservedSmem.offset0,@object
	.size		.nv.reservedSmem.offset0,0x4
